//
// Generated by NVIDIA NVVM Compiler
//
// Compiler Build ID: CL-36424714
// Cuda compilation tools, release 13.0, V13.0.88
// Based on NVVM 20.0.0
//

.version 9.0
.target sm_100
.address_size 64

	// .globl	_Z9tenBlocksPmS_S_

.visible .entry _Z9tenBlocksPmS_S_(
	.param .u64 .ptr .align 1 _Z9tenBlocksPmS_S__param_0,
	.param .u64 .ptr .align 1 _Z9tenBlocksPmS_S__param_1,
	.param .u64 .ptr .align 1 _Z9tenBlocksPmS_S__param_2
)
{
	.reg .b32 	%r<5>;
	.reg .b64 	%rd<14>;

	ld.param.u64 	%rd1, [_Z9tenBlocksPmS_S__param_0];
	ld.param.u64 	%rd2, [_Z9tenBlocksPmS_S__param_1];
	ld.param.u64 	%rd3, [_Z9tenBlocksPmS_S__param_2];
	cvta.to.global.u64 	%rd4, %rd3;
	cvta.to.global.u64 	%rd5, %rd2;
	cvta.to.global.u64 	%rd6, %rd1;
	mov.u32 	%r1, %ctaid.x;
	mov.u32 	%r2, %ntid.x;
	mov.u32 	%r3, %tid.x;
	mad.lo.s32 	%r4, %r1, %r2, %r3;
	mul.wide.s32 	%rd7, %r4, 8;
	add.s64 	%rd8, %rd6, %rd7;
	ld.global.u64 	%rd9, [%rd8];
	add.s64 	%rd10, %rd5, %rd7;
	ld.global.u64 	%rd11, [%rd10];
	mul.lo.s64 	%rd12, %rd11, %rd9;
	add.s64 	%rd13, %rd4, %rd7;
	st.global.u64 	[%rd13], %rd12;
	ret;

}


// ===== COMPILED SASS (sm_100) =====

	.target	sm_100

	.elftype	@"ET_EXEC"


//--------------------- .note.nv.tkinfo           --------------------------
	.section	.note.nv.tkinfo,"",@"SHT_NOTE"
	.sectionflags	@"SHF_NOTE_NV_TKINFO"
	.tkinfo
        /*0018*/ 	.word	0x00000002
        /*0030*/ 	.string	""
        /*0030*/ 	.string	"ptxas"
        /*0030*/ 	.string	"Cuda compilation tools, release 13.0, V13.0.88"
        /*0030*/ 	.string	"Build cuda_13.0.r13.0/compiler.36424714_0"
        /*0030*/ 	.string	"-arch sm_100 -m 64 "



//--------------------- .note.nv.cuinfo           --------------------------
	.section	.note.nv.cuinfo,"",@"SHT_NOTE"
	.sectionflags	@"SHF_NOTE_NV_CUINFO"
        /*0018*/ 	.short	0x0002
        /*001a*/ 	.short	0x0064
        /*001c*/ 	.short	0x0082
	.zero		2


//--------------------- .nv.info                  --------------------------
	.section	.nv.info,"",@"SHT_CUDA_INFO"
	.align	4


	//----- nvinfo : EIATTR_REGCOUNT
	.align		4
        /*0000*/ 	.byte	0x04, 0x2f
        /*0002*/ 	.short	(.L_1 - .L_0)
	.align		4
.L_0:
        /*0004*/ 	.word	index@(_Z9tenBlocksPmS_S_)
        /*0008*/ 	.word	0x00000010


	//----- nvinfo : EIATTR_FRAME_SIZE
	.align		4
.L_1:
        /*000c*/ 	.byte	0x04, 0x11
        /*000e*/ 	.short	(.L_3 - .L_2)
	.align		4
.L_2:
        /*0010*/ 	.word	index@(_Z9tenBlocksPmS_S_)
        /*0014*/ 	.word	0x00000000


	//----- nvinfo : EIATTR_MIN_STACK_SIZE
	.align		4
.L_3:
        /*0018*/ 	.byte	0x04, 0x12
        /*001a*/ 	.short	(.L_5 - .L_4)
	.align		4
.L_4:
        /*001c*/ 	.word	index@(_Z9tenBlocksPmS_S_)
        /*0020*/ 	.word	0x00000000
.L_5:


//--------------------- .nv.compat                --------------------------
	.section	.nv.compat,"",@"SHT_CUDA_COMPAT_INFO"
	.align	4
        /*0000*/ 	.byte	0x02, 0x09, 0x00, 0x00, 0x02, 0x02, 0x01, 0x00, 0x02, 0x05, 0x05, 0x00, 0x03, 0x07, 0x01, 0x01
        /*0010*/ 	.byte	0x02, 0x03, 0x00, 0x00, 0x02, 0x06, 0x01, 0x00, 0x04, 0x0b, 0x08, 0x00, 0x09, 0x00, 0x00, 0x00
        /*0020*/ 	.byte	0x00, 0x00, 0x00, 0x00


//--------------------- .nv.info._Z9tenBlocksPmS_S_ --------------------------
	.section	.nv.info._Z9tenBlocksPmS_S_,"",@"SHT_CUDA_INFO"
	.sectionflags	@""
	.align	4


	//----- nvinfo : EIATTR_CUDA_API_VERSION
	.align		4
        /*0000*/ 	.byte	0x04, 0x37
        /*0002*/ 	.short	(.L_7 - .L_6)
.L_6:
        /*0004*/ 	.word	0x00000082


	//----- nvinfo : EIATTR_KPARAM_INFO
	.align		4
.L_7:
        /*0008*/ 	.byte	0x04, 0x17
        /*000a*/ 	.short	(.L_9 - .L_8)
.L_8:
        /*000c*/ 	.word	0x00000000
        /*0010*/ 	.short	0x0002
        /*0012*/ 	.short	0x0010
        /*0014*/ 	.byte	0x00, 0xf5, 0x21, 0x00


	//----- nvinfo : EIATTR_KPARAM_INFO
	.align		4
.L_9:
        /*0018*/ 	.byte	0x04, 0x17
        /*001a*/ 	.short	(.L_11 - .L_10)
.L_10:
        /*001c*/ 	.word	0x00000000
        /*0020*/ 	.short	0x0001
        /*0022*/ 	.short	0x0008
        /*0024*/ 	.byte	0x00, 0xf5, 0x21, 0x00


	//----- nvinfo : EIATTR_KPARAM_INFO
	.align		4
.L_11:
        /*0028*/ 	.byte	0x04, 0x17
        /*002a*/ 	.short	(.L_13 - .L_12)
.L_12:
        /*002c*/ 	.word	0x00000000
        /*0030*/ 	.short	0x0000
        /*0032*/ 	.short	0x0000
        /*0034*/ 	.byte	0x00, 0xf5, 0x21, 0x00


	//----- nvinfo : EIATTR_SPARSE_MMA_MASK
	.align		4
.L_13:
        /*0038*/ 	.byte	0x03, 0x50
        /*003a*/ 	.short	0x0000


	//----- nvinfo : EIATTR_MAXREG_COUNT
	.align		4
        /*003c*/ 	.byte	0x03, 0x1b
        /*003e*/ 	.short	0x00ff


	//----- nvinfo : EIATTR_MERCURY_ISA_VERSION
	.align		4
        /*0040*/ 	.byte	0x03, 0x5f
        /*0042*/ 	.short	0x0101


	//----- nvinfo : EIATTR_VRC_CTA_INIT_COUNT
	.align		4
        /*0044*/ 	.byte	0x02, 0x4a
	.zero		1
	.zero		1


	//----- nvinfo : EIATTR_EXIT_INSTR_OFFSETS
	.align		4
        /*0048*/ 	.byte	0x04, 0x1c
        /*004a*/ 	.short	(.L_15 - .L_14)


	//   ....[0]....
.L_14:
        /*004c*/ 	.word	0x00000130


	//----- nvinfo : EIATTR_CBANK_PARAM_SIZE
	.align		4
.L_15:
        /*0050*/ 	.byte	0x03, 0x19
        /*0052*/ 	.short	0x0018


	//----- nvinfo : EIATTR_PARAM_CBANK
	.align		4
        /*0054*/ 	.byte	0x04, 0x0a
        /*0056*/ 	.short	(.L_17 - .L_16)
	.align		4
.L_16:
        /*0058*/ 	.word	index@(.nv.constant0._Z9tenBlocksPmS_S_)
        /*005c*/ 	.short	0x0380
        /*005e*/ 	.short	0x0018


	//----- nvinfo : EIATTR_SW_WAR
	.align		4
.L_17:
        /*0060*/ 	.byte	0x04, 0x36
        /*0062*/ 	.short	(.L_19 - .L_18)
.L_18:
        /*0064*/ 	.word	0x00000008
.L_19:


//--------------------- .nv.callgraph             --------------------------
	.section	.nv.callgraph,"",@"SHT_CUDA_CALLGRAPH"
	.align	4
	.sectionentsize	8
	.align		4
        /*0000*/ 	.word	0x00000000
	.align		4
        /*0004*/ 	.word	0xffffffff
	.align		4
        /*0008*/ 	.word	0x00000000
	.align		4
        /*000c*/ 	.word	0xfffffffe
	.align		4
        /*0010*/ 	.word	0x00000000
	.align		4
        /*0014*/ 	.word	0xfffffffd
	.align		4
        /*0018*/ 	.word	0x00000000
	.align		4
        /*001c*/ 	.word	0xfffffffc


//--------------------- .text._Z9tenBlocksPmS_S_  --------------------------
	.section	.text._Z9tenBlocksPmS_S_,"ax",@progbits
	.align	128
        .global         _Z9tenBlocksPmS_S_
        .type           _Z9tenBlocksPmS_S_,@function
        .size           _Z9tenBlocksPmS_S_,(.L_x_1 - _Z9tenBlocksPmS_S_)
        .other          _Z9tenBlocksPmS_S_,@"STO_CUDA_ENTRY STV_DEFAULT"
_Z9tenBlocksPmS_S_:
.text._Z9tenBlocksPmS_S_:
[----:B------:R-:W-:Y:S01]  /*0000*/  LDC R1, c[0x0][0x37c] ;  /* 0x0000df00ff017b82 */ /* 0x000fe20000000800 */
[----:B------:R-:W0:Y:S07]  /*0010*/  S2R R0, SR_TID.X ;  /* 0x0000000000007919 */ /* 0x000e2e0000002100 */
[----:B------:R-:W0:Y:S01]  /*0020*/  S2UR UR6, SR_CTAID.X ;  /* 0x00000000000679c3 */ /* 0x000e220000002500 */
[----:B------:R-:W1:Y:S07]  /*0030*/  LDCU.64 UR4, c[0x0][0x358] ;  /* 0x00006b00ff0477ac */ /* 0x000e6e0008000a00 */
[----:B------:R-:W0:Y:S08]  /*0040*/  LDC R11, c[0x0][0x360] ;  /* 0x0000d800ff0b7b82 */ /* 0x000e300000000800 */
[----:B------:R-:W2:Y:S08]  /*0050*/  LDC.64 R2, c[0x0][0x380] ;  /* 0x0000e000ff027b82 */ /* 0x000eb00000000a00 */
[----:B------:R-:W3:Y:S01]  /*0060*/  LDC.64 R4, c[0x0][0x388] ;  /* 0x0000e200ff047b82 */ /* 0x000ee20000000a00 */
[----:B0-----:R-:W-:-:S07]  /*0070*/  IMAD R11, R11, UR6, R0 ;  /* 0x000000060b0b7c24 */ /* 0x001fce000f8e0200 */
[----:B------:R-:W0:Y:S01]  /*0080*/  LDC.64 R6, c[0x0][0x390] ;  /* 0x0000e400ff067b82 */ /* 0x000e220000000a00 */
[----:B--2---:R-:W-:-:S06]  /*0090*/  IMAD.WIDE R2, R11, 0x8, R2 ;  /* 0x000000080b027825 */ /* 0x004fcc00078e0202 */
[----:B-1----:R-:W2:Y:S01]  /*00a0*/  LDG.E.64 R2, desc[UR4][R2.64] ;  /* 0x0000000402027981 */ /* 0x002ea2000c1e1b00 */
[----:B---3--:R-:W-:-:S06]  /*00b0*/  IMAD.WIDE R4, R11, 0x8, R4 ;  /* 0x000000080b047825 */ /* 0x008fcc00078e0204 */
[----:B------:R-:W2:Y:S01]  /*00c0*/  LDG.E.64 R4, desc[UR4][R4.64] ;  /* 0x0000000404047981 */ /* 0x000ea2000c1e1b00 */
[----:B0-----:R-:W-:-:S04]  /*00d0*/  IMAD.WIDE R6, R11, 0x8, R6 ;  /* 0x000000080b067825 */ /* 0x001fc800078e0206 */
[-C--:B--2---:R-:W-:Y:S02]  /*00e0*/  IMAD R13, R5, R2.reuse, RZ ;  /* 0x00000002050d7224 */ /* 0x084fe400078e02ff */
[----:B------:R-:W-:-:S04]  /*00f0*/  IMAD.WIDE.U32 R8, R4, R2, RZ ;  /* 0x0000000204087225 */ /* 0x000fc800078e00ff */
[----:B------:R-:W-:-:S05]  /*0100*/  IMAD R13, R3, R4, R13 ;  /* 0x00000004030d7224 */ /* 0x000fca00078e020d */
[----:B------:R-:W-:-:S05]  /*0110*/  IADD3 R9, PT, PT, R9, R13, RZ ;  /* 0x0000000d09097210 */ /* 0x000fca0007ffe0ff */
[----:B------:R-:W-:Y:S01]  /*0120*/  STG.E.64 desc[UR4][R6.64], R8 ;  /* 0x0000000806007986 */ /* 0x000fe2000c101b04 */
[----:B------:R-:W-:Y:S05]  /*0130*/  EXIT ;  /* 0x000000000000794d */ /* 0x000fea0003800000 */
.L_x_0:
[----:B------:R-:W-:-:S00]  /*0140*/  BRA `(.L_x_0) ;  /* 0xfffffffc00fc7947 */ /* 0x000fc0000383ffff */
[----:B------:R-:W-:-:S00]  /*0150*/  NOP ;  /* 0x0000000000007918 */ /* 0x000fc00000000000 */
        /* <DEDUP_REMOVED lines=10> */
.L_x_1:


//--------------------- .nv.shared.reserved.0     --------------------------
	.section	.nv.shared.reserved.0,"aw",@nobits
	.weak		__nv_reservedSMEM_offset_0_alias
	.size		__nv_reservedSMEM_offset_0_alias, 0, 64
	.other		__nv_reservedSMEM_offset_0_alias,@"STO_CUDA_RESERVED_SHARED STV_DEFAULT"
__nv_reservedSMEM_offset_0_alias:
	.zero		0
	.zero		64


//--------------------- .nv.constant0._Z9tenBlocksPmS_S_ --------------------------
	.section	.nv.constant0._Z9tenBlocksPmS_S_,"a",@progbits
	.sectionflags	@""
	.align	4
.nv.constant0._Z9tenBlocksPmS_S_:
	.zero		920


//--------------------- SYMBOLS --------------------------

	.type		.nv.reservedSmem.offset0,@object
	.size		.nv.reservedSmem.offset0,0x4
